	.headerflags	@"EF_CUDA_TEXMODE_UNIFIED EF_CUDA_64BIT_ADDRESS EF_CUDA_ACCELERATORS EF_CUDA_SM90 EF_CUDA_VIRTUAL_SM(EF_CUDA_SM90)"
	.elftype	@"ET_EXEC"


//--------------------- .nv.info                  --------------------------
	.section	.nv.info,"",@"SHT_CUDA_INFO"
	.align	4


	//----- nvinfo : EIATTR_REGCOUNT
	.align		4
        /*0000*/ 	.byte	0x04, 0x2f
        /*0002*/ 	.short	(.L_3 - .L_2)
	.align		4
.L_2:
        /*0004*/ 	.word	index@(triton_poi_fused__native_batch_norm_legit_no_training_add_convolution_elu_1)
        /*0008*/ 	.word	0x0000001c


	//----- nvinfo : EIATTR_MIN_STACK_SIZE
	.align		4
.L_3:
        /*000c*/ 	.byte	0x04, 0x12
        /*000e*/ 	.short	(.L_5 - .L_4)
	.align		4
.L_4:
        /*0010*/ 	.word	index@(triton_poi_fused__native_batch_norm_legit_no_training_add_convolution_elu_1)
        /*0014*/ 	.word	0x00000000


	//----- nvinfo : EIATTR_FRAME_SIZE
	.align		4
.L_5:
        /*0018*/ 	.byte	0x04, 0x11
        /*001a*/ 	.short	(.L_7 - .L_6)
	.align		4
.L_6:
        /*001c*/ 	.word	index@(triton_poi_fused__native_batch_norm_legit_no_training_add_convolution_elu_1)
        /*0020*/ 	.word	0x00000000


	//----- nvinfo : EIATTR_MIN_STACK_SIZE
	.align		4
.L_7:
        /*0024*/ 	.byte	0x04, 0x12
        /*0026*/ 	.short	(.L_9 - .L_8)
	.align		4
.L_8:
        /*0028*/ 	.word	index@(triton_poi_fused__native_batch_norm_legit_no_training_add_convolution_elu_1)
        /*002c*/ 	.word	0x00000000
.L_9:


//--------------------- .nv.info.triton_poi_fused__native_batch_norm_legit_no_training_add_convolution_elu_1 --------------------------
	.section	.nv.info.triton_poi_fused__native_batch_norm_legit_no_training_add_convolution_elu_1,"",@"SHT_CUDA_INFO"
	.sectionflags	@""
	.align	4


	//----- nvinfo : EIATTR_CUDA_API_VERSION
	.align		4
        /*0000*/ 	.byte	0x04, 0x37
        /*0002*/ 	.short	(.L_11 - .L_10)
.L_10:
        /*0004*/ 	.word	0x0000007c


	//----- nvinfo : EIATTR_KPARAM_INFO
	.align		4
.L_11:
        /*0008*/ 	.byte	0x04, 0x17
        /*000a*/ 	.short	(.L_13 - .L_12)
.L_12:
        /*000c*/ 	.word	0x00000000
        /*0010*/ 	.short	0x0008
        /*0012*/ 	.short	0x0040
        /*0014*/ 	.byte	0x00, 0xf0, 0x11, 0x00


	//----- nvinfo : EIATTR_KPARAM_INFO
	.align		4
.L_13:
        /*0018*/ 	.byte	0x04, 0x17
        /*001a*/ 	.short	(.L_15 - .L_14)
.L_14:
        /*001c*/ 	.word	0x00000000
        /*0020*/ 	.short	0x0007
        /*0022*/ 	.short	0x0038
        /*0024*/ 	.byte	0x00, 0xf4, 0x21, 0x00


	//----- nvinfo : EIATTR_KPARAM_INFO
	.align		4
.L_15:
        /*0028*/ 	.byte	0x04, 0x17
        /*002a*/ 	.short	(.L_17 - .L_16)
.L_16:
        /*002c*/ 	.word	0x00000000
        /*0030*/ 	.short	0x0006
        /*0032*/ 	.short	0x0030
        /*0034*/ 	.byte	0x00, 0xf4, 0x21, 0x00


	//----- nvinfo : EIATTR_KPARAM_INFO
	.align		4
.L_17:
        /*0038*/ 	.byte	0x04, 0x17
        /*003a*/ 	.short	(.L_19 - .L_18)
.L_18:
        /*003c*/ 	.word	0x00000000
        /*0040*/ 	.short	0x0005
        /*0042*/ 	.short	0x0028
        /*0044*/ 	.byte	0x00, 0xf4, 0x21, 0x00


	//----- nvinfo : EIATTR_KPARAM_INFO
	.align		4
.L_19:
        /*0048*/ 	.byte	0x04, 0x17
        /*004a*/ 	.short	(.L_21 - .L_20)
.L_20:
        /*004c*/ 	.word	0x00000000
        /*0050*/ 	.short	0x0004
        /*0052*/ 	.short	0x0020
        /*0054*/ 	.byte	0x00, 0xf4, 0x21, 0x00


	//----- nvinfo : EIATTR_KPARAM_INFO
	.align		4
.L_21:
        /*0058*/ 	.byte	0x04, 0x17
        /*005a*/ 	.short	(.L_23 - .L_22)
.L_22:
        /*005c*/ 	.word	0x00000000
        /*0060*/ 	.short	0x0003
        /*0062*/ 	.short	0x0018
        /*0064*/ 	.byte	0x00, 0xf4, 0x21, 0x00


	//----- nvinfo : EIATTR_KPARAM_INFO
	.align		4
.L_23:
        /*0068*/ 	.byte	0x04, 0x17
        /*006a*/ 	.short	(.L_25 - .L_24)
.L_24:
        /*006c*/ 	.word	0x00000000
        /*0070*/ 	.short	0x0002
        /*0072*/ 	.short	0x0010
        /*0074*/ 	.byte	0x00, 0xf4, 0x21, 0x00


	//----- nvinfo : EIATTR_KPARAM_INFO
	.align		4
.L_25:
        /*0078*/ 	.byte	0x04, 0x17
        /*007a*/ 	.short	(.L_27 - .L_26)
.L_26:
        /*007c*/ 	.word	0x00000000
        /*0080*/ 	.short	0x0001
        /*0082*/ 	.short	0x0008
        /*0084*/ 	.byte	0x00, 0xf4, 0x21, 0x00


	//----- nvinfo : EIATTR_KPARAM_INFO
	.align		4
.L_27:
        /*0088*/ 	.byte	0x04, 0x17
        /*008a*/ 	.short	(.L_29 - .L_28)
.L_28:
        /*008c*/ 	.word	0x00000000
        /*0090*/ 	.short	0x0000
        /*0092*/ 	.short	0x0000
        /*0094*/ 	.byte	0x00, 0xf4, 0x21, 0x00


	//----- nvinfo : EIATTR_SPARSE_MMA_MASK
	.align		4
.L_29:
        /*0098*/ 	.byte	0x03, 0x50
        /*009a*/ 	.short	0x0000


	//----- nvinfo : EIATTR_MAXREG_COUNT
	.align		4
        /*009c*/ 	.byte	0x03, 0x1b
        /*009e*/ 	.short	0x00ff


	//----- nvinfo : EIATTR_EXIT_INSTR_OFFSETS
	.align		4
        /*00a0*/ 	.byte	0x04, 0x1c
        /*00a2*/ 	.short	(.L_31 - .L_30)


	//   ....[0]....
.L_30:
        /*00a4*/ 	.word	0x00000bf0


	//   ....[1]....
        /*00a8*/ 	.word	0x00000c10


	//----- nvinfo : EIATTR_REQNTID
	.align		4
.L_31:
        /*00ac*/ 	.byte	0x04, 0x10
        /*00ae*/ 	.short	(.L_33 - .L_32)
.L_32:
        /*00b0*/ 	.word	0x00000080
        /*00b4*/ 	.word	0x00000001
        /*00b8*/ 	.word	0x00000001


	//----- nvinfo : EIATTR_CBANK_PARAM_SIZE
	.align		4
.L_33:
        /*00bc*/ 	.byte	0x03, 0x19
        /*00be*/ 	.short	0x0044


	//----- nvinfo : EIATTR_PARAM_CBANK
	.align		4
        /*00c0*/ 	.byte	0x04, 0x0a
        /*00c2*/ 	.short	(.L_35 - .L_34)
	.align		4
.L_34:
        /*00c4*/ 	.word	index@(.nv.constant0.triton_poi_fused__native_batch_norm_legit_no_training_add_convolution_elu_1)
        /*00c8*/ 	.short	0x0210
        /*00ca*/ 	.short	0x0044


	//----- nvinfo : EIATTR_SW_WAR
	.align		4
.L_35:
        /*00cc*/ 	.byte	0x04, 0x36
        /*00ce*/ 	.short	(.L_37 - .L_36)
.L_36:
        /*00d0*/ 	.word	0x00000008
.L_37:


//--------------------- .nv.callgraph             --------------------------
	.section	.nv.callgraph,"",@"SHT_CUDA_CALLGRAPH"
	.align	4
	.sectionentsize	8
	.align		4
        /*0000*/ 	.word	0x00000000
	.align		4
        /*0004*/ 	.word	0xffffffff
	.align		4
        /*0008*/ 	.word	0x00000000
	.align		4
        /*000c*/ 	.word	0xfffffffe
	.align		4
        /*0010*/ 	.word	0x00000000
	.align		4
        /*0014*/ 	.word	0xfffffffd
	.align		4
        /*0018*/ 	.word	0x00000000
	.align		4
        /*001c*/ 	.word	0xfffffffc


//--------------------- .nv.constant4             --------------------------
	.section	.nv.constant4,"a",@progbits
	.align	8
	.align		8
.nv.constant4:
        /*0000*/ 	.dword	_$_str
	.align		8
        /*0008*/ 	.dword	_$_str_$_2


//--------------------- .text.triton_poi_fused__native_batch_norm_legit_no_training_add_convolution_elu_1 --------------------------
	.section	.text.triton_poi_fused__native_batch_norm_legit_no_training_add_convolution_elu_1,"ax",@progbits
	.align	128
        .global         triton_poi_fused__native_batch_norm_legit_no_training_add_convolution_elu_1
        .type           triton_poi_fused__native_batch_norm_legit_no_training_add_convolution_elu_1,@function
        .size           triton_poi_fused__native_batch_norm_legit_no_training_add_convolution_elu_1,(.L_x_1 - triton_poi_fused__native_batch_norm_legit_no_training_add_convolution_elu_1)
        .other          triton_poi_fused__native_batch_norm_legit_no_training_add_convolution_elu_1,@"STO_CUDA_ENTRY STV_DEFAULT"
triton_poi_fused__native_batch_norm_legit_no_training_add_convolution_elu_1:
.text.triton_poi_fused__native_batch_norm_legit_no_training_add_convolution_elu_1:
[----:B------:R-:W0:Y:S01]  /*0000*/  LDC R1, c[0x0][0x28] ;  /* 0x00000a00ff017b82 */ /* 0x000e220000000800 */
[----:B------:R-:W1:Y:S07]  /*0010*/  S2R R0, SR_TID.X ;  /* 0x0000000000007919 */ /* 0x000e6e0000002100 */
[----:B------:R-:W2:Y:S01]  /*0020*/  LDC.64 R14, c[0x0][0x230] ;  /* 0x00008c00ff0e7b82 */ /* 0x000ea20000000a00 */
[----:B------:R-:W-:Y:S02]  /*0030*/  CS2R R8, SRZ ;  /* 0x0000000000087805 */ /* 0x000fe4000001ff00 */
[----:B------:R-:W-:Y:S01]  /*0040*/  CS2R R10, SRZ ;  /* 0x00000000000a7805 */ /* 0x000fe2000001ff00 */
[----:B------:R-:W3:Y:S01]  /*0050*/  S2R R5, SR_CTAID.X ;  /* 0x0000000000057919 */ /* 0x000ee20000002500 */
[----:B------:R-:W-:-:S03]  /*0060*/  ULDC.64 UR4, c[0x0][0x208] ;  /* 0x0000820000047ab9 */ /* 0x000fc60000000a00 */
[----:B------:R-:W4:Y:S08]  /*0070*/  LDC.64 R20, c[0x0][0x220] ;  /* 0x00008800ff147b82 */ /* 0x000f300000000a00 */
[----:B------:R-:W5:Y:S08]  /*0080*/  LDC.64 R6, c[0x0][0x228] ;  /* 0x00008a00ff067b82 */ /* 0x000f700000000a00 */
[----:B------:R-:W4:Y:S01]  /*0090*/  LDC.64 R16, c[0x0][0x238] ;  /* 0x00008e00ff107b82 */ /* 0x000f220000000a00 */
[----:B-1----:R-:W-:-:S07]  /*00a0*/  SHF.L.U32 R0, R0, 0x1, RZ ;  /* 0x0000000100007819 */ /* 0x002fce00000006ff */
[----:B------:R-:W1:Y:S01]  /*00b0*/  LDC.64 R12, c[0x0][0x240] ;  /* 0x00009000ff0c7b82 */ /* 0x000e620000000a00 */
[----:B---3--:R-:W-:Y:S02]  /*00c0*/  SHF.R.S32.HI R3, RZ, 0x17, R5 ;  /* 0x00000017ff037819 */ /* 0x008fe40000011405 */
[----:B------:R-:W-:Y:S02]  /*00d0*/  LOP3.LUT R0, R0, 0xfe, RZ, 0xc0, !PT ;  /* 0x000000fe00007812 */ /* 0x000fe400078ec0ff */
[----:B------:R-:W-:Y:S02]  /*00e0*/  SGXT R3, R3, 0x1 ;  /* 0x000000010303781a */ /* 0x000fe40000000200 */
[----:B------:R-:W-:-:S04]  /*00f0*/  LEA R0, R5, R0, 0x8 ;  /* 0x0000000005007211 */ /* 0x000fc800078e40ff */
[----:B------:R-:W-:Y:S02]  /*0100*/  LEA.HI R3, R3, R0, RZ, 0x3 ;  /* 0x0000000003037211 */ /* 0x000fe400078f18ff */
[----:B------:R-:W-:Y:S02]  /*0110*/  ISETP.GE.AND P0, PT, R0, 0x100, PT ;  /* 0x000001000000780c */ /* 0x000fe40003f06270 */
[----:B------:R-:W-:-:S04]  /*0120*/  SHF.R.S32.HI R3, RZ, 0x3, R3 ;  /* 0x00000003ff037819 */ /* 0x000fc80000011403 */
[----:B------:R-:W-:-:S04]  /*0130*/  LEA.HI R2, R3, R3, RZ, 0x3 ;  /* 0x0000000303027211 */ /* 0x000fc800078f18ff */
[----:B------:R-:W-:-:S04]  /*0140*/  LOP3.LUT R2, R2, 0xfffffff8, RZ, 0xc0, !PT ;  /* 0xfffffff802027812 */ /* 0x000fc800078ec0ff */
[----:B------:R-:W-:Y:S02]  /*0150*/  IADD3 R19, R3, -R2, RZ ;  /* 0x8000000203137210 */ /* 0x000fe40007ffe0ff */
[----:B------:R-:W3:Y:S03]  /*0160*/  LDC.64 R2, c[0x0][0x210] ;  /* 0x00008400ff027b82 */ /* 0x000ee60000000a00 */
[----:B--2---:R-:W-:-:S05]  /*0170*/  IMAD.WIDE R14, R19, 0x4, R14 ;  /* 0x00000004130e7825 */ /* 0x004fca00078e020e */
[----:B------:R-:W2:Y:S04]  /*0180*/  @!P0 LDG.E.EL R9, desc[UR4][R14.64] ;  /* 0x000000040e098981 */ /* 0x000ea8000c2e1900 */
[----:B------:R1:W2:Y:S01]  /*0190*/  @!P0 LDG.E.EL R10, desc[UR4][R14.64] ;  /* 0x000000040e0a8981 */ /* 0x0002a2000c2e1900 */
[----:B------:R-:W-:Y:S01]  /*01a0*/  CS2R R4, SRZ ;  /* 0x0000000000047805 */ /* 0x000fe2000001ff00 */
[----:B----4-:R-:W-:-:S04]  /*01b0*/  IMAD.WIDE R20, R19, 0x4, R20 ;  /* 0x0000000413147825 */ /* 0x010fc800078e0214 */
[C---:B-----5:R-:W-:Y:S01]  /*01c0*/  IMAD.WIDE R6, R19.reuse, 0x4, R6 ;  /* 0x0000000413067825 */ /* 0x060fe200078e0206 */
[----:B------:R-:W4:Y:S01]  /*01d0*/  @!P0 LDG.E.EL R11, desc[UR4][R20.64] ;  /* 0x00000004140b8981 */ /* 0x000f22000c2e1900 */
[----:B-1----:R-:W-:Y:S02]  /*01e0*/  CS2R R14, SRZ ;  /* 0x00000000000e7805 */ /* 0x002fe4000001ff00 */
[C---:B0-----:R-:W-:Y:S01]  /*01f0*/  IMAD.WIDE R16, R19.reuse, 0x4, R16 ;  /* 0x0000000413107825 */ /* 0x041fe200078e0210 */
[----:B------:R-:W-:Y:S01]  /*0200*/  CS2R R22, SRZ ;  /* 0x0000000000167805 */ /* 0x000fe2000001ff00 */
[----:B------:R-:W5:Y:S02]  /*0210*/  @!P0 LDG.E.EL R8, desc[UR4][R6.64] ;  /* 0x0000000406088981 */ /* 0x000f64000c2e1900 */
[----:B---3--:R-:W-:Y:S02]  /*0220*/  IMAD.WIDE R2, R0, 0x4, R2 ;  /* 0x0000000400027825 */ /* 0x008fe400078e0202 */
[----:B------:R0:W3:Y:S04]  /*0230*/  @!P0 LDG.E.EL R14, desc[UR4][R20.64] ;  /* 0x00000004140e8981 */ /* 0x0000e8000c2e1900 */
[----:B------:R-:W4:Y:S01]  /*0240*/  @!P0 LDG.E.64 R4, desc[UR4][R2.64] ;  /* 0x0000000402048981 */ /* 0x000f22000c1e1b00 */
[----:B------:R-:W-:-:S03]  /*0250*/  IMAD.WIDE R18, R19, 0x4, R12 ;  /* 0x0000000413127825 */ /* 0x000fc600078e020c */
[----:B------:R-:W3:Y:S01]  /*0260*/  @!P0 LDG.E.EL R15, desc[UR4][R6.64] ;  /* 0x00000004060f8981 */ /* 0x000ee2000c2e1900 */
[----:B------:R-:W-:Y:S01]  /*0270*/  CS2R R24, SRZ ;  /* 0x0000000000187805 */ /* 0x000fe2000001ff00 */
[----:B0-----:R-:W0:Y:S02]  /*0280*/  LDC.64 R20, c[0x0][0x248] ;  /* 0x00009200ff147b82 */ /* 0x001e240000000a00 */
[----:B------:R-:W3:Y:S04]  /*0290*/  @!P0 LDG.E.EL R23, desc[UR4][R16.64] ;  /* 0x0000000410178981 */ /* 0x000ee8000c2e1900 */
[----:B------:R-:W3:Y:S04]  /*02a0*/  @!P0 LDG.E.EL R22, desc[UR4][R18.64] ;  /* 0x0000000412168981 */ /* 0x000ee8000c2e1900 */
[----:B------:R1:W5:Y:S04]  /*02b0*/  @!P0 LDG.E.EL R25, desc[UR4][R16.64] ;  /* 0x0000000410198981 */ /* 0x000368000c2e1900 */
[----:B------:R-:W5:Y:S01]  /*02c0*/  @!P0 LDG.E.EL R24, desc[UR4][R18.64] ;  /* 0x0000000412188981 */ /* 0x000f62000c2e1900 */
[----:B------:R-:W-:Y:S01]  /*02d0*/  CS2R R12, SRZ ;  /* 0x00000000000c7805 */ /* 0x000fe2000001ff00 */
[----:B0-----:R-:W-:-:S05]  /*02e0*/  IMAD.WIDE R20, R0, 0x4, R20 ;  /* 0x0000000400147825 */ /* 0x001fca00078e0214 */
[----:B------:R-:W5:Y:S01]  /*02f0*/  @!P0 LDG.E.64 R12, desc[UR4][R20.64] ;  /* 0x00000004140c8981 */ /* 0x000f62000c1e1b00 */
[----:B-1----:R-:W-:Y:S01]  /*0300*/  HFMA2.MMA R16, -RZ, RZ, 1.625, 0 ;  /* 0x3e800000ff107435 */ /* 0x002fe200000001ff */
[----:B--2---:R-:W-:Y:S01]  /*0310*/  FADD R9, R9, 9.9999997473787516356e-06 ;  /* 0x3727c5ac09097421 */ /* 0x004fe20000000000 */
[----:B------:R-:W-:-:S03]  /*0320*/  FADD R10, R10, 9.9999997473787516356e-06 ;  /* 0x3727c5ac0a0a7421 */ /* 0x000fc60000000000 */
[----:B------:R-:W0:Y:S08]  /*0330*/  MUFU.SQRT R6, R9 ;  /* 0x0000000900067308 */ /* 0x000e300000002000 */
[----:B------:R-:W1:Y:S01]  /*0340*/  MUFU.SQRT R7, R10 ;  /* 0x0000000a00077308 */ /* 0x000e620000002000 */
[C---:B0-----:R-:W-:Y:S02]  /*0350*/  FSETP.GT.AND P1, PT, R6.reuse, 8.50705917302346158658e+37, PT ;  /* 0x7e8000000600780b */ /* 0x041fe40003f24000 */
[----:B------:R-:W-:-:S02]  /*0360*/  FSETP.GEU.AND P3, PT, R6, 1.175494350822287508e-38, PT ;  /* 0x008000000600780b */ /* 0x000fc40003f6e000 */
[C---:B-1----:R-:W-:Y:S02]  /*0370*/  FSETP.GT.AND P2, PT, R7.reuse, 8.50705917302346158658e+37, PT ;  /* 0x7e8000000700780b */ /* 0x042fe40003f44000 */
[----:B------:R-:W-:-:S07]  /*0380*/  FSETP.GEU.AND P4, PT, R7, 1.175494350822287508e-38, PT ;  /* 0x008000000700780b */ /* 0x000fce0003f8e000 */
[----:B------:R-:W-:-:S04]  /*0390*/  @P1 FMUL R6, R6, 0.25 ;  /* 0x3e80000006061820 */ /* 0x000fc80000400000 */
[----:B------:R-:W-:Y:S01]  /*03a0*/  @!P3 FMUL R6, R6, 16777216 ;  /* 0x4b8000000606b820 */ /* 0x000fe20000400000 */
[----:B------:R-:W-:-:S04]  /*03b0*/  @P2 FMUL R7, R7, 0.25 ;  /* 0x3e80000007072820 */ /* 0x000fc80000400000 */
[----:B------:R-:W-:Y:S01]  /*03c0*/  @!P4 FMUL R7, R7, 16777216 ;  /* 0x4b8000000707c820 */ /* 0x000fe20000400000 */
[----:B------:R-:W0:Y:S01]  /*03d0*/  MUFU.RCP R6, R6 ;  /* 0x0000000600067308 */ /* 0x000e220000001000 */
[----:B------:R-:W-:-:S07]  /*03e0*/  FSEL R9, R16, 1, P1 ;  /* 0x3f80000010097808 */ /* 0x000fce0000800000 */
[----:B------:R-:W1:Y:S01]  /*03f0*/  MUFU.RCP R7, R7 ;  /* 0x0000000700077308 */ /* 0x000e620000001000 */
[----:B------:R-:W-:Y:S01]  /*0400*/  FSEL R16, R16, 1, P2 ;  /* 0x3f80000010107808 */ /* 0x000fe20001000000 */
[----:B------:R-:W-:Y:S01]  /*0410*/  @!P3 FMUL R9, R9, 16777216 ;  /* 0x4b8000000909b820 */ /* 0x000fe20000400000 */
[----:B----4-:R-:W-:Y:S01]  /*0420*/  FADD R4, R11, R4 ;  /* 0x000000040b047221 */ /* 0x010fe20000000000 */
[----:B---3--:R-:W-:Y:S02]  /*0430*/  FADD R5, R14, R5 ;  /* 0x000000050e057221 */ /* 0x008fe40000000000 */
[----:B------:R-:W-:Y:S01]  /*0440*/  @!P4 FMUL R16, R16, 16777216 ;  /* 0x4b8000001010c820 */ /* 0x000fe20000400000 */
[----:B0-----:R-:W-:Y:S01]  /*0450*/  FMUL R10, R6, R9 ;  /* 0x00000009060a7220 */ /* 0x001fe20000400000 */
[----:B------:R-:W-:Y:S01]  /*0460*/  FADD R15, R4, -R15 ;  /* 0x8000000f040f7221 */ /* 0x000fe20000000000 */
[----:B-----5:R-:W-:-:S03]  /*0470*/  FADD R8, R5, -R8 ;  /* 0x8000000805087221 */ /* 0x020fc60000000000 */
[----:B------:R-:W-:Y:S01]  /*0480*/  FMUL R15, R15, R10 ;  /* 0x0000000a0f0f7220 */ /* 0x000fe20000400000 */
[----:B-1----:R-:W-:-:S03]  /*0490*/  FMUL R9, R7, R16 ;  /* 0x0000001007097220 */ /* 0x002fc60000400000 */
[----:B------:R-:W-:Y:S01]  /*04a0*/  FFMA R22, R15, R23, R22 ;  /* 0x000000170f167223 */ /* 0x000fe20000000016 */
[----:B------:R-:W-:-:S03]  /*04b0*/  FMUL R9, R8, R9 ;  /* 0x0000000908097220 */ /* 0x000fc60000400000 */
[----:B------:R-:W-:Y:S01]  /*04c0*/  FMUL R7, R22, 1.4426950216293334961 ;  /* 0x3fb8aa3b16077820 */ /* 0x000fe20000400000 */
[----:B------:R-:W-:-:S04]  /*04d0*/  FFMA R24, R9, R25, R24 ;  /* 0x0000001909187223 */ /* 0x000fc80000000018 */
[----:B------:R-:W-:Y:S01]  /*04e0*/  FMUL R10, R24, 1.4426950216293334961 ;  /* 0x3fb8aa3b180a7820 */ /* 0x000fe20000400000 */
[----:B------:R-:W0:Y:S01]  /*04f0*/  FRND R7, R7 ;  /* 0x0000000700077307 */ /* 0x000e220000201000 */
[----:B------:R-:W-:Y:S01]  /*0500*/  FADD.FTZ R6, |R22|, -RZ ;  /* 0x800000ff16067221 */ /* 0x000fe20000010200 */
[----:B------:R-:W-:-:S06]  /*0510*/  FADD.FTZ R8, |R24|, -RZ ;  /* 0x800000ff18087221 */ /* 0x000fcc0000010200 */
[----:B------:R-:W1:Y:S01]  /*0520*/  FRND R10, R10 ;  /* 0x0000000a000a7307 */ /* 0x000e620000201000 */
[----:B------:R-:W-:Y:S02]  /*0530*/  FSETP.GEU.AND P1, PT, R6, 0.40999999642372131348, PT ;  /* 0x3ed1eb850600780b */ /* 0x000fe40003f2e000 */
[----:B------:R-:W-:Y:S02]  /*0540*/  FSETP.GEU.AND P2, PT, R8, 0.40999999642372131348, PT ;  /* 0x3ed1eb850800780b */ /* 0x000fe40003f4e000 */
[----:B0-----:R-:W-:Y:S02]  /*0550*/  FSEL R9, R7, RZ, P1 ;  /* 0x000000ff07097208 */ /* 0x001fe40000800000 */
[----:B------:R-:W-:-:S03]  /*0560*/  MOV R6, 0x3ab5ebe6 ;  /* 0x3ab5ebe600067802 */ /* 0x000fc60000000f00 */
[----:B------:R-:W-:Y:S01]  /*0570*/  FFMA.FTZ R8, -R9, 0.693145751953125, R22 ;  /* 0x3f31720009087823 */ /* 0x000fe20000010116 */
[----:B-1----:R-:W-:-:S03]  /*0580*/  FSEL R15, R10, RZ, P2 ;  /* 0x000000ff0a0f7208 */ /* 0x002fc60001000000 */
[C---:B------:R-:W-:Y:S01]  /*0590*/  FFMA.FTZ R11, -R9.reuse, 1.428606765330187045e-06, R8 ;  /* 0x35bfbe8e090b7823 */ /* 0x040fe20000010108 */
[----:B------:R-:W-:Y:S01]  /*05a0*/  FSETP.NEU.AND P1, PT, R9, 128, PT ;  /* 0x430000000900780b */ /* 0x000fe20003f2d000 */
[----:B------:R-:W-:Y:S02]  /*05b0*/  FFMA.FTZ R14, -R15, 0.693145751953125, R24 ;  /* 0x3f3172000f0e7823 */ /* 0x000fe40000010118 */
[----:B------:R-:W-:Y:S01]  /*05c0*/  FFMA.FTZ R8, R11, R6, 0.0083824126049876213074 ;  /* 0x3c0956630b087423 */ /* 0x000fe20000010006 */
[----:B------:R-:W-:Y:S01]  /*05d0*/  FSEL R7, R9, 127, P1 ;  /* 0x42fe000009077808 */ /* 0x000fe20000800000 */
[C---:B------:R-:W-:Y:S01]  /*05e0*/  FFMA.FTZ R17, -R15.reuse, 1.428606765330187045e-06, R14 ;  /* 0x35bfbe8e0f117823 */ /* 0x040fe2000001010e */
[----:B------:R-:W-:Y:S01]  /*05f0*/  FSETP.NEU.AND P5, PT, R15, 128, PT ;  /* 0x430000000f00780b */ /* 0x000fe20003fad000 */
[----:B------:R-:W-:Y:S02]  /*0600*/  FFMA.FTZ R10, R11, R8, 0.041667830199003219604 ;  /* 0x3d2aabe30b0a7423 */ /* 0x000fe40000010008 */
[----:B------:R-:W-:Y:S01]  /*0610*/  FFMA.FTZ R14, R17, R6, 0.0083824126049876213074 ;  /* 0x3c095663110e7423 */ /* 0x000fe20000010006 */
[----:B------:R-:W0:Y:S01]  /*0620*/  MUFU.EX2 R9, R7 ;  /* 0x0000000700097308 */ /* 0x000e220000000800 */
[----:B------:R-:W-:Y:S01]  /*0630*/  FSEL R8, R15, 127, P5 ;  /* 0x42fe00000f087808 */ /* 0x000fe20002800000 */
[----:B------:R-:W-:Y:S01]  /*0640*/  FFMA.FTZ R10, R11, R10, 0.16666397452354431152 ;  /* 0x3e2aa9f60b0a7423 */ /* 0x000fe2000001000a */
[----:B------:R-:W-:-:S05]  /*0650*/  FFMA.FTZ R14, R17, R14, 0.041667830199003219604 ;  /* 0x3d2aabe3110e7423 */ /* 0x000fca000001000e */
[----:B------:R-:W1:Y:S01]  /*0660*/  MUFU.EX2 R15, R8 ;  /* 0x00000008000f7308 */ /* 0x000e620000000800 */
[----:B------:R-:W-:Y:S01]  /*0670*/  FFMA.FTZ R14, R17, R14, 0.16666397452354431152 ;  /* 0x3e2aa9f6110e7423 */ /* 0x000fe2000001000e */
[----:B------:R-:W-:-:S03]  /*0680*/  FFMA.FTZ R10, R11, R10, 0.49999994039535522461 ;  /* 0x3efffffe0b0a7423 */ /* 0x000fc6000001000a */
[----:B------:R-:W-:Y:S01]  /*0690*/  FFMA.FTZ R14, R17, R14, 0.49999994039535522461 ;  /* 0x3efffffe110e7423 */ /* 0x000fe2000001000e */
[----:B------:R-:W-:-:S03]  /*06a0*/  FMUL R10, R11, R10 ;  /* 0x0000000a0b0a7220 */ /* 0x000fc60000400000 */
[----:B------:R-:W-:Y:S01]  /*06b0*/  FMUL R16, R17, R14 ;  /* 0x0000000e11107220 */ /* 0x000fe20000400000 */
[----:B------:R-:W-:Y:S01]  /*06c0*/  FFMA.FTZ R10, R11, R10, R11 ;  /* 0x0000000a0b0a7223 */ /* 0x000fe2000001000b */
[----:B0-----:R-:W-:Y:S02]  /*06d0*/  FADD R14, R9, -1 ;  /* 0xbf800000090e7421 */ /* 0x001fe40000000000 */
[----:B------:R-:W-:Y:S01]  /*06e0*/  FFMA.FTZ R16, R17, R16, R17 ;  /* 0x0000001011107223 */ /* 0x000fe20000010011 */
[----:B-1----:R-:W-:Y:S01]  /*06f0*/  FADD R18, R15, -1 ;  /* 0xbf8000000f127421 */ /* 0x002fe20000000000 */
[----:B------:R-:W-:Y:S01]  /*0700*/  FFMA.FTZ R9, R9, R10, R14 ;  /* 0x0000000a09097223 */ /* 0x000fe2000001000e */
[----:B------:R-:W-:Y:S02]  /*0710*/  FSETP.NEU.AND P2, PT, R22, RZ, PT ;  /* 0x000000ff1600720b */ /* 0x000fe40003f4d000 */
[----:B------:R-:W-:Y:S01]  /*0720*/  FFMA.FTZ R15, R15, R16, R18 ;  /* 0x000000100f0f7223 */ /* 0x000fe20000010012 */
[----:B------:R-:W-:Y:S01]  /*0730*/  @!P1 FADD R9, R9, R9 ;  /* 0x0000000909099221 */ /* 0x000fe20000000000 */
[----:B------:R-:W-:-:S02]  /*0740*/  FSETP.NEU.AND P1, PT, R24, RZ, PT ;  /* 0x000000ff1800720b */ /* 0x000fc40003f2d000 */
[----:B------:R-:W-:Y:S01]  /*0750*/  FSETP.GT.AND P4, PT, R7, 128, PT ;  /* 0x430000000700780b */ /* 0x000fe20003f84000 */
[----:B------:R-:W-:Y:S01]  /*0760*/  @!P5 FADD R15, R15, R15 ;  /* 0x0000000f0f0fd221 */ /* 0x000fe20000000000 */
[C---:B------:R-:W-:Y:S02]  /*0770*/  FSETP.GT.AND P5, PT, R8.reuse, 128, PT ;  /* 0x430000000800780b */ /* 0x040fe40003fa4000 */
[----:B------:R-:W-:Y:S02]  /*0780*/  FSETP.GEU.AND P3, PT, R7, -25, PT ;  /* 0xc1c800000700780b */ /* 0x000fe40003f6e000 */
[----:B------:R-:W-:Y:S02]  /*0790*/  FSEL R9, R9, +INF , !P4 ;  /* 0x7f80000009097808 */ /* 0x000fe40006000000 */
[----:B------:R-:W-:Y:S02]  /*07a0*/  FSETP.GEU.AND P4, PT, R8, -25, PT ;  /* 0xc1c800000800780b */ /* 0x000fe40003f8e000 */
[----:B------:R-:W-:-:S02]  /*07b0*/  FSEL R15, R15, +INF , !P5 ;  /* 0x7f8000000f0f7808 */ /* 0x000fc40006800000 */
[----:B------:R-:W-:Y:S01]  /*07c0*/  FSEL R9, R9, -1, P3 ;  /* 0xbf80000009097808 */ /* 0x000fe20001800000 */
[----:B------:R-:W-:Y:S01]  /*07d0*/  @!P2 FADD R9, R22, R22 ;  /* 0x000000161609a221 */ /* 0x000fe20000000000 */
[----:B------:R-:W-:Y:S01]  /*07e0*/  FSEL R15, R15, -1, P4 ;  /* 0xbf8000000f0f7808 */ /* 0x000fe20002000000 */
[----:B------:R-:W-:Y:S01]  /*07f0*/  @!P1 FADD R15, R24, R24 ;  /* 0x00000018180f9221 */ /* 0x000fe20000000000 */
[----:B------:R-:W-:Y:S02]  /*0800*/  FSETP.GT.AND P2, PT, R22, RZ, PT ;  /* 0x000000ff1600720b */ /* 0x000fe40003f44000 */
[----:B------:R-:W-:Y:S02]  /*0810*/  FSETP.GT.AND P1, PT, R24, RZ, PT ;  /* 0x000000ff1800720b */ /* 0x000fe40003f24000 */
[----:B------:R-:W-:Y:S02]  /*0820*/  FSEL R9, R22, R9, P2 ;  /* 0x0000000916097208 */ /* 0x000fe40001000000 */
[----:B------:R-:W-:-:S03]  /*0830*/  FSEL R24, R24, R15, P1 ;  /* 0x0000000f18187208 */ /* 0x000fc60000800000 */
[----:B------:R-:W-:Y:S02]  /*0840*/  FADD R8, R9, R12 ;  /* 0x0000000c09087221 */ /* 0x000fe40000000000 */
[----:B------:R-:W-:Y:S02]  /*0850*/  FADD R7, R24, R13 ;  /* 0x0000000d18077221 */ /* 0x000fe40000000000 */
[----:B------:R-:W-:Y:S02]  /*0860*/  FMUL R10, R8, 1.4426950216293334961 ;  /* 0x3fb8aa3b080a7820 */ /* 0x000fe40000400000 */
[----:B------:R-:W-:-:S04]  /*0870*/  FMUL R15, R7, 1.4426950216293334961 ;  /* 0x3fb8aa3b070f7820 */ /* 0x000fc80000400000 */
[----:B------:R-:W0:Y:S01]  /*0880*/  FRND R10, R10 ;  /* 0x0000000a000a7307 */ /* 0x000e220000201000 */
[----:B------:R-:W-:Y:S01]  /*0890*/  FADD.FTZ R11, |R8|, -RZ ;  /* 0x800000ff080b7221 */ /* 0x000fe20000010200 */
[----:B------:R-:W-:-:S06]  /*08a0*/  FADD.FTZ R14, |R7|, -RZ ;  /* 0x800000ff070e7221 */ /* 0x000fcc0000010200 */
[----:B------:R-:W1:Y:S01]  /*08b0*/  FRND R15, R15 ;  /* 0x0000000f000f7307 */ /* 0x000e620000201000 */
[----:B------:R-:W-:Y:S02]  /*08c0*/  FSETP.GEU.AND P1, PT, R11, 0.40999999642372131348, PT ;  /* 0x3ed1eb850b00780b */ /* 0x000fe40003f2e000 */
[----:B------:R-:W-:Y:S02]  /*08d0*/  FSETP.GEU.AND P2, PT, R14, 0.40999999642372131348, PT ;  /* 0x3ed1eb850e00780b */ /* 0x000fe40003f4e000 */
[----:B0-----:R-:W-:-:S04]  /*08e0*/  FSEL R17, R10, RZ, P1 ;  /* 0x000000ff0a117208 */ /* 0x001fc80000800000 */
[----:B------:R-:W-:Y:S02]  /*08f0*/  FSETP.NEU.AND P4, PT, R17, 128, PT ;  /* 0x430000001100780b */ /* 0x000fe40003f8d000 */
[----:B-1----:R-:W-:Y:S01]  /*0900*/  FSEL R16, R15, RZ, P2 ;  /* 0x000000ff0f107208 */ /* 0x002fe20001000000 */
[C---:B------:R-:W-:Y:S01]  /*0910*/  FFMA.FTZ R18, -R17.reuse, 0.693145751953125, R8 ;  /* 0x3f31720011127823 */ /* 0x040fe20000010108 */
[----:B------:R-:W-:-:S03]  /*0920*/  FSEL R14, R17, 127, P4 ;  /* 0x42fe0000110e7808 */ /* 0x000fc60002000000 */
[----:B------:R-:W-:Y:S01]  /*0930*/  FFMA.FTZ R11, -R16, 0.693145751953125, R7 ;  /* 0x3f317200100b7823 */ /* 0x000fe20000010107 */
[----:B------:R-:W-:-:S03]  /*0940*/  FFMA.FTZ R17, -R17, 1.428606765330187045e-06, R18 ;  /* 0x35bfbe8e11117823 */ /* 0x000fc60000010112 */
[C---:B------:R-:W-:Y:S01]  /*0950*/  FFMA.FTZ R11, -R16.reuse, 1.428606765330187045e-06, R11 ;  /* 0x35bfbe8e100b7823 */ /* 0x040fe2000001010b */
[C---:B------:R-:W-:Y:S01]  /*0960*/  FSETP.NEU.AND P3, PT, R16.reuse, 128, PT ;  /* 0x430000001000780b */ /* 0x040fe20003f6d000 */
[-C--:B------:R-:W-:Y:S02]  /*0970*/  FFMA.FTZ R10, R17, R6.reuse, 0.0083824126049876213074 ;  /* 0x3c095663110a7423 */ /* 0x080fe40000010006 */
[----:B------:R-:W-:Y:S01]  /*0980*/  FFMA.FTZ R18, R11, R6, 0.0083824126049876213074 ;  /* 0x3c0956630b127423 */ /* 0x000fe20000010006 */
[----:B------:R-:W-:Y:S01]  /*0990*/  FSEL R6, R16, 127, P3 ;  /* 0x42fe000010067808 */ /* 0x000fe20001800000 */
[----:B------:R-:W-:Y:S02]  /*09a0*/  FFMA.FTZ R10, R17, R10, 0.041667830199003219604 ;  /* 0x3d2aabe3110a7423 */ /* 0x000fe4000001000a */
[----:B------:R-:W-:Y:S01]  /*09b0*/  FFMA.FTZ R18, R11, R18, 0.041667830199003219604 ;  /* 0x3d2aabe30b127423 */ /* 0x000fe20000010012 */
[----:B------:R-:W0:Y:S01]  /*09c0*/  MUFU.EX2 R16, R6 ;  /* 0x0000000600107308 */ /* 0x000e220000000800 */
[----:B------:R-:W-:-:S02]  /*09d0*/  FFMA.FTZ R10, R17, R10, 0.16666397452354431152 ;  /* 0x3e2aa9f6110a7423 */ /* 0x000fc4000001000a */
[----:B------:R-:W-:Y:S02]  /*09e0*/  FFMA.FTZ R18, R11, R18, 0.16666397452354431152 ;  /* 0x3e2aa9f60b127423 */ /* 0x000fe40000010012 */
[----:B------:R-:W-:-:S03]  /*09f0*/  FFMA.FTZ R10, R17, R10, 0.49999994039535522461 ;  /* 0x3efffffe110a7423 */ /* 0x000fc6000001000a */
[----:B------:R-:W1:Y:S01]  /*0a00*/  MUFU.EX2 R15, R14 ;  /* 0x0000000e000f7308 */ /* 0x000e620000000800 */
[----:B------:R-:W-:Y:S01]  /*0a10*/  FFMA.FTZ R18, R11, R18, 0.49999994039535522461 ;  /* 0x3efffffe0b127423 */ /* 0x000fe20000010012 */
[----:B------:R-:W-:-:S03]  /*0a20*/  FMUL R10, R17, R10 ;  /* 0x0000000a110a7220 */ /* 0x000fc60000400000 */
[----:B------:R-:W-:Y:S01]  /*0a30*/  FMUL R20, R11, R18 ;  /* 0x000000120b147220 */ /* 0x000fe20000400000 */
[----:B------:R-:W-:Y:S01]  /*0a40*/  FFMA.FTZ R18, R17, R10, R17 ;  /* 0x0000000a11127223 */ /* 0x000fe20000010011 */
[C---:B0-----:R-:W-:Y:S02]  /*0a50*/  FADD R19, R16.reuse, -1 ;  /* 0xbf80000010137421 */ /* 0x041fe40000000000 */
[----:B------:R-:W-:Y:S02]  /*0a60*/  FFMA.FTZ R17, R11, R20, R11 ;  /* 0x000000140b117223 */ /* 0x000fe4000001000b */
[----:B------:R-:W0:Y:S01]  /*0a70*/  LDC.64 R10, c[0x0][0x218] ;  /* 0x00008600ff0a7b82 */ /* 0x000e220000000a00 */
[C---:B-1----:R-:W-:Y:S01]  /*0a80*/  FADD R20, R15.reuse, -1 ;  /* 0xbf8000000f147421 */ /* 0x042fe20000000000 */
[----:B------:R-:W-:Y:S01]  /*0a90*/  FFMA.FTZ R16, R16, R17, R19 ;  /* 0x0000001110107223 */ /* 0x000fe20000010013 */
[----:B------:R-:W-:Y:S02]  /*0aa0*/  FSETP.NEU.AND P1, PT, R8, RZ, PT ;  /* 0x000000ff0800720b */ /* 0x000fe40003f2d000 */
[----:B------:R-:W-:Y:S01]  /*0ab0*/  FFMA.FTZ R15, R15, R18, R20 ;  /* 0x000000120f0f7223 */ /* 0x000fe20000010014 */
[----:B------:R-:W-:Y:S01]  /*0ac0*/  FSETP.NEU.AND P2, PT, R7, RZ, PT ;  /* 0x000000ff0700720b */ /* 0x000fe20003f4d000 */
[----:B------:R-:W-:Y:S01]  /*0ad0*/  @!P3 FADD R16, R16, R16 ;  /* 0x000000101010b221 */ /* 0x000fe20000000000 */
[----:B------:R-:W-:Y:S01]  /*0ae0*/  FSETP.GT.AND P5, PT, R6, 128, PT ;  /* 0x430000000600780b */ /* 0x000fe20003fa4000 */
[----:B------:R-:W-:Y:S01]  /*0af0*/  @!P4 FADD R15, R15, R15 ;  /* 0x0000000f0f0fc221 */ /* 0x000fe20000000000 */
[----:B------:R-:W-:-:S02]  /*0b00*/  FSETP.GT.AND P4, PT, R14, 128, PT ;  /* 0x430000000e00780b */ /* 0x000fc40003f84000 */
[----:B------:R-:W-:Y:S02]  /*0b10*/  FSETP.GEU.AND P3, PT, R6, -25, PT ;  /* 0xc1c800000600780b */ /* 0x000fe40003f6e000 */
[----:B------:R-:W-:Y:S02]  /*0b20*/  FSEL R16, R16, +INF , !P5 ;  /* 0x7f80000010107808 */ /* 0x000fe40006800000 */
[----:B------:R-:W-:Y:S02]  /*0b30*/  FSETP.GEU.AND P5, PT, R14, -25, PT ;  /* 0xc1c800000e00780b */ /* 0x000fe40003fae000 */
[----:B------:R-:W-:Y:S01]  /*0b40*/  FSEL R15, R15, +INF , !P4 ;  /* 0x7f8000000f0f7808 */ /* 0x000fe20006000000 */
[----:B------:R-:W-:Y:S01]  /*0b50*/  FADD R17, R8, R8 ;  /* 0x0000000808117221 */ /* 0x000fe20000000000 */
[----:B------:R-:W-:Y:S01]  /*0b60*/  FSEL R16, R16, -1, P3 ;  /* 0xbf80000010107808 */ /* 0x000fe20001800000 */
[----:B------:R-:W-:Y:S01]  /*0b70*/  @!P2 FADD R16, R7, R7 ;  /* 0x000000070710a221 */ /* 0x000fe20000000000 */
[----:B------:R-:W-:Y:S01]  /*0b80*/  @P1 FSEL R17, R15, -1, P5 ;  /* 0xbf8000000f111808 */ /* 0x000fe20002800000 */
[----:B------:R1:W-:Y:S01]  /*0b90*/  @!P0 STG.E.64 desc[UR4][R2.64], R4 ;  /* 0x0000000402008986 */ /* 0x0003e2000c101b04 */
[----:B------:R-:W-:-:S02]  /*0ba0*/  FSETP.GT.AND P3, PT, R9, -R12, PT ;  /* 0x8000000c0900720b */ /* 0x000fc40003f64000 */
[----:B------:R-:W-:Y:S01]  /*0bb0*/  FSETP.GT.AND P1, PT, R24, -R13, PT ;  /* 0x8000000d1800720b */ /* 0x000fe20003f24000 */
[----:B0-----:R-:W-:Y:S01]  /*0bc0*/  IMAD.WIDE R10, R0, 0x4, R10 ;  /* 0x00000004000a7825 */ /* 0x001fe200078e020a */
[----:B------:R-:W-:Y:S02]  /*0bd0*/  FSEL R6, R8, R17, P3 ;  /* 0x0000001108067208 */ /* 0x000fe40001800000 */
[----:B------:R-:W-:Y:S01]  /*0be0*/  FSEL R7, R7, R16, P1 ;  /* 0x0000001007077208 */ /* 0x000fe20000800000 */
[----:B------:R-:W-:Y:S08]  /*0bf0*/  @P0 EXIT ;  /* 0x000000000000094d */ /* 0x000ff00003800000 */
[----:B------:R-:W-:Y:S01]  /*0c00*/  STG.E.64 desc[UR4][R10.64], R6 ;  /* 0x000000060a007986 */ /* 0x000fe2000c101b04 */
[----:B------:R-:W-:Y:S05]  /*0c10*/  EXIT ;  /* 0x000000000000794d */ /* 0x000fea0003800000 */
.L_x_0:
[----:B------:R-:W-:-:S00]  /*0c20*/  BRA `(.L_x_0) ;  /* 0xfffffffc00fc7947 */ /* 0x000fc0000383ffff */
[----:B------:R-:W-:-:S00]  /*0c30*/  NOP ;  /* 0x0000000000007918 */ /* 0x000fc00000000000 */
        /* <DEDUP_REMOVED lines=12> */
.L_x_1:


//--------------------- .nv.global.init           --------------------------
	.section	.nv.global.init,"aw",@progbits
.nv.global.init:
	.type		_$_str,@object
	.size		_$_str,(_$_str_$_2 - _$_str)
_$_str:
        /*0000*/ 	.byte	0x5f, 0x5f, 0x43, 0x55, 0x44, 0x41, 0x5f, 0x46, 0x54, 0x5a, 0x00
	.type		_$_str_$_2,@object
	.size		_$_str_$_2,(.L_1 - _$_str_$_2)
_$_str_$_2:
        /*000b*/ 	.byte	0x5f, 0x5f, 0x43, 0x55, 0x44, 0x41, 0x5f, 0x50, 0x52, 0x45, 0x43, 0x5f, 0x53, 0x51, 0x52, 0x54
        /*001b*/ 	.byte	0x00
.L_1:


//--------------------- .nv.constant0.triton_poi_fused__native_batch_norm_legit_no_training_add_convolution_elu_1 --------------------------
	.section	.nv.constant0.triton_poi_fused__native_batch_norm_legit_no_training_add_convolution_elu_1,"a",@progbits
	.sectionflags	@""
	.align	4
.nv.constant0.triton_poi_fused__native_batch_norm_legit_no_training_add_convolution_elu_1:
	.zero		596
